//
// Generated by NVIDIA NVVM Compiler
//
// Compiler Build ID: CL-36424714
// Cuda compilation tools, release 13.0, V13.0.88
// Based on NVVM 20.0.0
//

.version 9.0
.target sm_100
.address_size 64

	// .globl	_Z10count_keysPiS_i

.visible .entry _Z10count_keysPiS_i(
	.param .u64 .ptr .align 1 _Z10count_keysPiS_i_param_0,
	.param .u64 .ptr .align 1 _Z10count_keysPiS_i_param_1,
	.param .u32 _Z10count_keysPiS_i_param_2
)
{
	.reg .pred 	%p<2>;
	.reg .b32 	%r<8>;
	.reg .b64 	%rd<9>;

	ld.param.u64 	%rd1, [_Z10count_keysPiS_i_param_0];
	ld.param.u64 	%rd2, [_Z10count_keysPiS_i_param_1];
	ld.param.u32 	%r2, [_Z10count_keysPiS_i_param_2];
	mov.u32 	%r3, %tid.x;
	mov.u32 	%r4, %ctaid.x;
	mov.u32 	%r5, %ntid.x;
	mad.lo.s32 	%r1, %r4, %r5, %r3;
	setp.ge.s32 	%p1, %r1, %r2;
	@%p1 bra 	$L__BB0_2;
	cvta.to.global.u64 	%rd3, %rd1;
	cvta.to.global.u64 	%rd4, %rd2;
	mul.wide.s32 	%rd5, %r1, 4;
	add.s64 	%rd6, %rd3, %rd5;
	ld.global.u32 	%r6, [%rd6];
	mul.wide.s32 	%rd7, %r6, 4;
	add.s64 	%rd8, %rd4, %rd7;
	atom.global.add.u32 	%r7, [%rd8], 1;
$L__BB0_2:
	ret;

}
	// .globl	_Z9sort_keysPiS_i
.visible .entry _Z9sort_keysPiS_i(
	.param .u64 .ptr .align 1 _Z9sort_keysPiS_i_param_0,
	.param .u64 .ptr .align 1 _Z9sort_keysPiS_i_param_1,
	.param .u32 _Z9sort_keysPiS_i_param_2
)
{
	.reg .pred 	%p<11>;
	.reg .b32 	%r<31>;
	.reg .b64 	%rd<16>;

	ld.param.u64 	%rd4, [_Z9sort_keysPiS_i_param_0];
	ld.param.u64 	%rd3, [_Z9sort_keysPiS_i_param_1];
	ld.param.u32 	%r17, [_Z9sort_keysPiS_i_param_2];
	cvta.to.global.u64 	%rd1, %rd4;
	mov.u32 	%r18, %tid.x;
	mov.u32 	%r19, %ctaid.x;
	mov.u32 	%r20, %ntid.x;
	mad.lo.s32 	%r1, %r19, %r20, %r18;
	setp.ge.s32 	%p1, %r1, %r17;
	@%p1 bra 	$L__BB1_13;
	cvta.to.global.u64 	%rd5, %rd3;
	mul.wide.s32 	%rd6, %r1, 4;
	add.s64 	%rd7, %rd5, %rd6;
	ld.global.u32 	%r2, [%rd7];
	setp.lt.s32 	%p2, %r2, 1;
	@%p2 bra 	$L__BB1_13;
	mul.lo.s32 	%r3, %r17, %r1;
	and.b32  	%r4, %r2, 7;
	setp.lt.u32 	%p3, %r2, 8;
	mov.b32 	%r29, 0;
	@%p3 bra 	$L__BB1_5;
	and.b32  	%r29, %r2, 2147483640;
	neg.s32 	%r27, %r29;
	add.s64 	%rd2, %rd1, 16;
	mov.u32 	%r26, %r3;
$L__BB1_4:
	.pragma "nounroll";
	mul.wide.s32 	%rd8, %r26, 4;
	add.s64 	%rd9, %rd2, %rd8;
	st.global.u32 	[%rd9+-16], %r1;
	st.global.u32 	[%rd9+-12], %r1;
	st.global.u32 	[%rd9+-8], %r1;
	st.global.u32 	[%rd9+-4], %r1;
	st.global.u32 	[%rd9], %r1;
	st.global.u32 	[%rd9+4], %r1;
	st.global.u32 	[%rd9+8], %r1;
	st.global.u32 	[%rd9+12], %r1;
	add.s32 	%r27, %r27, 8;
	add.s32 	%r26, %r26, 8;
	setp.ne.s32 	%p4, %r27, 0;
	@%p4 bra 	$L__BB1_4;
$L__BB1_5:
	setp.eq.s32 	%p5, %r4, 0;
	@%p5 bra 	$L__BB1_13;
	and.b32  	%r12, %r2, 3;
	setp.lt.u32 	%p6, %r4, 4;
	@%p6 bra 	$L__BB1_8;
	add.s32 	%r22, %r29, %r3;
	mul.wide.s32 	%rd10, %r22, 4;
	add.s64 	%rd11, %rd1, %rd10;
	st.global.u32 	[%rd11], %r1;
	st.global.u32 	[%rd11+4], %r1;
	st.global.u32 	[%rd11+8], %r1;
	st.global.u32 	[%rd11+12], %r1;
	add.s32 	%r29, %r29, 4;
$L__BB1_8:
	setp.eq.s32 	%p7, %r12, 0;
	@%p7 bra 	$L__BB1_13;
	setp.eq.s32 	%p8, %r12, 1;
	@%p8 bra 	$L__BB1_11;
	add.s32 	%r23, %r29, %r3;
	mul.wide.s32 	%rd12, %r23, 4;
	add.s64 	%rd13, %rd1, %rd12;
	st.global.u32 	[%rd13], %r1;
	st.global.u32 	[%rd13+4], %r1;
	add.s32 	%r29, %r29, 2;
$L__BB1_11:
	and.b32  	%r24, %r2, 1;
	setp.eq.b32 	%p9, %r24, 1;
	not.pred 	%p10, %p9;
	@%p10 bra 	$L__BB1_13;
	add.s32 	%r25, %r29, %r3;
	mul.wide.s32 	%rd14, %r25, 4;
	add.s64 	%rd15, %rd1, %rd14;
	st.global.u32 	[%rd15], %r1;
$L__BB1_13:
	ret;

}


// ===== COMPILED SASS (sm_100) =====

	.target	sm_100

	.elftype	@"ET_EXEC"


//--------------------- .note.nv.tkinfo           --------------------------
	.section	.note.nv.tkinfo,"",@"SHT_NOTE"
	.sectionflags	@"SHF_NOTE_NV_TKINFO"
	.tkinfo
        /*0018*/ 	.word	0x00000002
        /*0030*/ 	.string	""
        /*0030*/ 	.string	"ptxas"
        /*0030*/ 	.string	"Cuda compilation tools, release 13.0, V13.0.88"
        /*0030*/ 	.string	"Build cuda_13.0.r13.0/compiler.36424714_0"
        /*0030*/ 	.string	"-arch sm_100 -m 64 "



//--------------------- .note.nv.cuinfo           --------------------------
	.section	.note.nv.cuinfo,"",@"SHT_NOTE"
	.sectionflags	@"SHF_NOTE_NV_CUINFO"
        /*0018*/ 	.short	0x0002
        /*001a*/ 	.short	0x0064
        /*001c*/ 	.short	0x0082
	.zero		2


//--------------------- .nv.info                  --------------------------
	.section	.nv.info,"",@"SHT_CUDA_INFO"
	.align	4


	//----- nvinfo : EIATTR_REGCOUNT
	.align		4
        /*0000*/ 	.byte	0x04, 0x2f
        /*0002*/ 	.short	(.L_1 - .L_0)
	.align		4
.L_0:
        /*0004*/ 	.word	index@(_Z10count_keysPiS_i)
        /*0008*/ 	.word	0x0000000a


	//----- nvinfo : EIATTR_FRAME_SIZE
	.align		4
.L_1:
        /*000c*/ 	.byte	0x04, 0x11
        /*000e*/ 	.short	(.L_3 - .L_2)
	.align		4
.L_2:
        /*0010*/ 	.word	index@(_Z10count_keysPiS_i)
        /*0014*/ 	.word	0x00000000


	//----- nvinfo : EIATTR_REGCOUNT
	.align		4
.L_3:
        /*0018*/ 	.byte	0x04, 0x2f
        /*001a*/ 	.short	(.L_5 - .L_4)
	.align		4
.L_4:
        /*001c*/ 	.word	index@(_Z9sort_keysPiS_i)
        /*0020*/ 	.word	0x0000000e


	//----- nvinfo : EIATTR_FRAME_SIZE
	.align		4
.L_5:
        /*0024*/ 	.byte	0x04, 0x11
        /*0026*/ 	.short	(.L_7 - .L_6)
	.align		4
.L_6:
        /*0028*/ 	.word	index@(_Z9sort_keysPiS_i)
        /*002c*/ 	.word	0x00000000


	//----- nvinfo : EIATTR_MIN_STACK_SIZE
	.align		4
.L_7:
        /*0030*/ 	.byte	0x04, 0x12
        /*0032*/ 	.short	(.L_9 - .L_8)
	.align		4
.L_8:
        /*0034*/ 	.word	index@(_Z9sort_keysPiS_i)
        /*0038*/ 	.word	0x00000000


	//----- nvinfo : EIATTR_MIN_STACK_SIZE
	.align		4
.L_9:
        /*003c*/ 	.byte	0x04, 0x12
        /*003e*/ 	.short	(.L_11 - .L_10)
	.align		4
.L_10:
        /*0040*/ 	.word	index@(_Z10count_keysPiS_i)
        /*0044*/ 	.word	0x00000000
.L_11:


//--------------------- .nv.compat                --------------------------
	.section	.nv.compat,"",@"SHT_CUDA_COMPAT_INFO"
	.align	4
        /*0000*/ 	.byte	0x02, 0x09, 0x00, 0x00, 0x02, 0x02, 0x01, 0x00, 0x02, 0x05, 0x05, 0x00, 0x03, 0x07, 0x01, 0x01
        /*0010*/ 	.byte	0x02, 0x03, 0x00, 0x00, 0x02, 0x06, 0x01, 0x00, 0x04, 0x0b, 0x08, 0x00, 0x09, 0x00, 0x00, 0x00
        /*0020*/ 	.byte	0x00, 0x00, 0x00, 0x00


//--------------------- .nv.info._Z9sort_keysPiS_i --------------------------
	.section	.nv.info._Z9sort_keysPiS_i,"",@"SHT_CUDA_INFO"
	.sectionflags	@""
	.align	4


	//----- nvinfo : EIATTR_CUDA_API_VERSION
	.align		4
        /*0000*/ 	.byte	0x04, 0x37
        /*0002*/ 	.short	(.L_13 - .L_12)
.L_12:
        /*0004*/ 	.word	0x00000082


	//----- nvinfo : EIATTR_KPARAM_INFO
	.align		4
.L_13:
        /*0008*/ 	.byte	0x04, 0x17
        /*000a*/ 	.short	(.L_15 - .L_14)
.L_14:
        /*000c*/ 	.word	0x00000000
        /*0010*/ 	.short	0x0002
        /*0012*/ 	.short	0x0010
        /*0014*/ 	.byte	0x00, 0xf0, 0x11, 0x00


	//----- nvinfo : EIATTR_KPARAM_INFO
	.align		4
.L_15:
        /*0018*/ 	.byte	0x04, 0x17
        /*001a*/ 	.short	(.L_17 - .L_16)
.L_16:
        /*001c*/ 	.word	0x00000000
        /*0020*/ 	.short	0x0001
        /*0022*/ 	.short	0x0008
        /*0024*/ 	.byte	0x00, 0xf5, 0x21, 0x00


	//----- nvinfo : EIATTR_KPARAM_INFO
	.align		4
.L_17:
        /*0028*/ 	.byte	0x04, 0x17
        /*002a*/ 	.short	(.L_19 - .L_18)
.L_18:
        /*002c*/ 	.word	0x00000000
        /*0030*/ 	.short	0x0000
        /*0032*/ 	.short	0x0000
        /*0034*/ 	.byte	0x00, 0xf5, 0x21, 0x00


	//----- nvinfo : EIATTR_SPARSE_MMA_MASK
	.align		4
.L_19:
        /*0038*/ 	.byte	0x03, 0x50
        /*003a*/ 	.short	0x0000


	//----- nvinfo : EIATTR_MAXREG_COUNT
	.align		4
        /*003c*/ 	.byte	0x03, 0x1b
        /*003e*/ 	.short	0x00ff


	//----- nvinfo : EIATTR_MERCURY_ISA_VERSION
	.align		4
        /*0040*/ 	.byte	0x03, 0x5f
        /*0042*/ 	.short	0x0101


	//----- nvinfo : EIATTR_VRC_CTA_INIT_COUNT
	.align		4
        /*0044*/ 	.byte	0x02, 0x4a
	.zero		1
	.zero		1


	//----- nvinfo : EIATTR_EXIT_INSTR_OFFSETS
	.align		4
        /*0048*/ 	.byte	0x04, 0x1c
        /*004a*/ 	.short	(.L_21 - .L_20)


	//   ....[0]....
.L_20:
        /*004c*/ 	.word	0x00000070


	//   ....[1]....
        /*0050*/ 	.word	0x000000d0


	//   ....[2]....
        /*0054*/ 	.word	0x00000290


	//   ....[3]....
        /*0058*/ 	.word	0x00000340


	//   ....[4]....
        /*005c*/ 	.word	0x000003e0


	//   ....[5]....
        /*0060*/ 	.word	0x00000440


	//----- nvinfo : EIATTR_CRS_STACK_SIZE
	.align		4
.L_21:
        /*0064*/ 	.byte	0x04, 0x1e
        /*0066*/ 	.short	(.L_23 - .L_22)
.L_22:
        /*0068*/ 	.word	0x00000000


	//----- nvinfo : EIATTR_CBANK_PARAM_SIZE
	.align		4
.L_23:
        /*006c*/ 	.byte	0x03, 0x19
        /*006e*/ 	.short	0x0014


	//----- nvinfo : EIATTR_PARAM_CBANK
	.align		4
        /*0070*/ 	.byte	0x04, 0x0a
        /*0072*/ 	.short	(.L_25 - .L_24)
	.align		4
.L_24:
        /*0074*/ 	.word	index@(.nv.constant0._Z9sort_keysPiS_i)
        /*0078*/ 	.short	0x0380
        /*007a*/ 	.short	0x0014


	//----- nvinfo : EIATTR_SW_WAR
	.align		4
.L_25:
        /*007c*/ 	.byte	0x04, 0x36
        /*007e*/ 	.short	(.L_27 - .L_26)
.L_26:
        /*0080*/ 	.word	0x00000008
.L_27:


//--------------------- .nv.info._Z10count_keysPiS_i --------------------------
	.section	.nv.info._Z10count_keysPiS_i,"",@"SHT_CUDA_INFO"
	.sectionflags	@""
	.align	4


	//----- nvinfo : EIATTR_CUDA_API_VERSION
	.align		4
        /*0000*/ 	.byte	0x04, 0x37
        /*0002*/ 	.short	(.L_29 - .L_28)
.L_28:
        /*0004*/ 	.word	0x00000082


	//----- nvinfo : EIATTR_KPARAM_INFO
	.align		4
.L_29:
        /*0008*/ 	.byte	0x04, 0x17
        /*000a*/ 	.short	(.L_31 - .L_30)
.L_30:
        /*000c*/ 	.word	0x00000000
        /*0010*/ 	.short	0x0002
        /*0012*/ 	.short	0x0010
        /*0014*/ 	.byte	0x00, 0xf0, 0x11, 0x00


	//----- nvinfo : EIATTR_KPARAM_INFO
	.align		4
.L_31:
        /*0018*/ 	.byte	0x04, 0x17
        /*001a*/ 	.short	(.L_33 - .L_32)
.L_32:
        /*001c*/ 	.word	0x00000000
        /*0020*/ 	.short	0x0001
        /*0022*/ 	.short	0x0008
        /*0024*/ 	.byte	0x00, 0xf5, 0x21, 0x00


	//----- nvinfo : EIATTR_KPARAM_INFO
	.align		4
.L_33:
        /*0028*/ 	.byte	0x04, 0x17
        /*002a*/ 	.short	(.L_35 - .L_34)
.L_34:
        /*002c*/ 	.word	0x00000000
        /*0030*/ 	.short	0x0000
        /*0032*/ 	.short	0x0000
        /*0034*/ 	.byte	0x00, 0xf5, 0x21, 0x00


	//----- nvinfo : EIATTR_SPARSE_MMA_MASK
	.align		4
.L_35:
        /*0038*/ 	.byte	0x03, 0x50
        /*003a*/ 	.short	0x0000


	//----- nvinfo : EIATTR_MAXREG_COUNT
	.align		4
        /*003c*/ 	.byte	0x03, 0x1b
        /*003e*/ 	.short	0x00ff


	//----- nvinfo : EIATTR_MERCURY_ISA_VERSION
	.align		4
        /*0040*/ 	.byte	0x03, 0x5f
        /*0042*/ 	.short	0x0101


	//----- nvinfo : EIATTR_VRC_CTA_INIT_COUNT
	.align		4
        /*0044*/ 	.byte	0x02, 0x4a
	.zero		1
	.zero		1


	//----- nvinfo : EIATTR_EXIT_INSTR_OFFSETS
	.align		4
        /*0048*/ 	.byte	0x04, 0x1c
        /*004a*/ 	.short	(.L_37 - .L_36)


	//   ....[0]....
.L_36:
        /*004c*/ 	.word	0x00000070


	//   ....[1]....
        /*0050*/ 	.word	0x00000100


	//----- nvinfo : EIATTR_CBANK_PARAM_SIZE
	.align		4
.L_37:
        /*0054*/ 	.byte	0x03, 0x19
        /*0056*/ 	.short	0x0014


	//----- nvinfo : EIATTR_PARAM_CBANK
	.align		4
        /*0058*/ 	.byte	0x04, 0x0a
        /*005a*/ 	.short	(.L_39 - .L_38)
	.align		4
.L_38:
        /*005c*/ 	.word	index@(.nv.constant0._Z10count_keysPiS_i)
        /*0060*/ 	.short	0x0380
        /*0062*/ 	.short	0x0014


	//----- nvinfo : EIATTR_SW_WAR
	.align		4
.L_39:
        /*0064*/ 	.byte	0x04, 0x36
        /*0066*/ 	.short	(.L_41 - .L_40)
.L_40:
        /*0068*/ 	.word	0x00000008
.L_41:


//--------------------- .nv.callgraph             --------------------------
	.section	.nv.callgraph,"",@"SHT_CUDA_CALLGRAPH"
	.align	4
	.sectionentsize	8
	.align		4
        /*0000*/ 	.word	0x00000000
	.align		4
        /*0004*/ 	.word	0xffffffff
	.align		4
        /*0008*/ 	.word	0x00000000
	.align		4
        /*000c*/ 	.word	0xfffffffe
	.align		4
        /*0010*/ 	.word	0x00000000
	.align		4
        /*0014*/ 	.word	0xfffffffd
	.align		4
        /*0018*/ 	.word	0x00000000
	.align		4
        /*001c*/ 	.word	0xfffffffc


//--------------------- .text._Z9sort_keysPiS_i   --------------------------
	.section	.text._Z9sort_keysPiS_i,"ax",@progbits
	.align	128
        .global         _Z9sort_keysPiS_i
        .type           _Z9sort_keysPiS_i,@function
        .size           _Z9sort_keysPiS_i,(.L_x_5 - _Z9sort_keysPiS_i)
        .other          _Z9sort_keysPiS_i,@"STO_CUDA_ENTRY STV_DEFAULT"
_Z9sort_keysPiS_i:
.text._Z9sort_keysPiS_i:
[----:B------:R-:W-:Y:S01]  /*0000*/  LDC R1, c[0x0][0x37c] ;  /* 0x0000df00ff017b82 */ /* 0x000fe20000000800 */
[----:B------:R-:W0:Y:S07]  /*0010*/  S2R R0, SR_TID.X ;  /* 0x0000000000007919 */ /* 0x000e2e0000002100 */
[----:B------:R-:W0:Y:S01]  /*0020*/  S2UR UR4, SR_CTAID.X ;  /* 0x00000000000479c3 */ /* 0x000e220000002500 */
[----:B------:R-:W1:Y:S07]  /*0030*/  LDCU UR6, c[0x0][0x390] ;  /* 0x00007200ff0677ac */ /* 0x000e6e0008000800 */
[----:B------:R-:W0:Y:S02]  /*0040*/  LDC R3, c[0x0][0x360] ;  /* 0x0000d800ff037b82 */ /* 0x000e240000000800 */
[----:B0-----:R-:W-:-:S05]  /*0050*/  IMAD R0, R3, UR4, R0 ;  /* 0x0000000403007c24 */ /* 0x001fca000f8e0200 */
[----:B-1----:R-:W-:-:S13]  /*0060*/  ISETP.GE.AND P0, PT, R0, UR6, PT ;  /* 0x0000000600007c0c */ /* 0x002fda000bf06270 */
[----:B------:R-:W-:Y:S05]  /*0070*/  @P0 EXIT ;  /* 0x000000000000094d */ /* 0x000fea0003800000 */
[----:B------:R-:W0:Y:S01]  /*0080*/  LDC.64 R2, c[0x0][0x388] ;  /* 0x0000e200ff027b82 */ /* 0x000e220000000a00 */
[----:B------:R-:W1:Y:S01]  /*0090*/  LDCU.64 UR4, c[0x0][0x358] ;  /* 0x00006b00ff0477ac */ /* 0x000e620008000a00 */
[----:B0-----:R-:W-:-:S05]  /*00a0*/  IMAD.WIDE R2, R0, 0x4, R2 ;  /* 0x0000000400027825 */ /* 0x001fca00078e0202 */
[----:B-1----:R-:W2:Y:S02]  /*00b0*/  LDG.E R6, desc[UR4][R2.64] ;  /* 0x0000000402067981 */ /* 0x002ea4000c1e1900 */
[----:B--2---:R-:W-:-:S13]  /*00c0*/  ISETP.GE.AND P0, PT, R6, 0x1, PT ;  /* 0x000000010600780c */ /* 0x004fda0003f06270 */
[----:B------:R-:W-:Y:S05]  /*00d0*/  @!P0 EXIT ;  /* 0x000000000000894d */ /* 0x000fea0003800000 */
[C---:B------:R-:W-:Y:S01]  /*00e0*/  ISETP.GE.U32.AND P1, PT, R6.reuse, 0x8, PT ;  /* 0x000000080600780c */ /* 0x040fe20003f26070 */
[----:B------:R-:W-:Y:S01]  /*00f0*/  BSSY.RECONVERGENT B0, `(.L_x_0) ;  /* 0x0000019000007945 */ /* 0x000fe20003800200 */
[----:B------:R-:W-:Y:S01]  /*0100*/  LOP3.LUT R10, R6, 0x7, RZ, 0xc0, !PT ;  /* 0x00000007060a7812 */ /* 0x000fe200078ec0ff */
[----:B------:R-:W-:Y:S02]  /*0110*/  IMAD R7, R0, UR6, RZ ;  /* 0x0000000600077c24 */ /* 0x000fe4000f8e02ff */
[----:B------:R-:W-:Y:S01]  /*0120*/  IMAD.MOV.U32 R8, RZ, RZ, RZ ;  /* 0x000000ffff087224 */ /* 0x000fe200078e00ff */
[----:B------:R-:W-:-:S07]  /*0130*/  ISETP.NE.AND P0, PT, R10, RZ, PT ;  /* 0x000000ff0a00720c */ /* 0x000fce0003f05270 */
[----:B------:R-:W-:Y:S06]  /*0140*/  @!P1 BRA `(.L_x_1) ;  /* 0x00000000004c9947 */ /* 0x000fec0003800000 */
[----:B------:R-:W0:Y:S01]  /*0150*/  LDC.64 R4, c[0x0][0x380] ;  /* 0x0000e000ff047b82 */ /* 0x000e220000000a00 */
[----:B------:R-:W-:Y:S01]  /*0160*/  LOP3.LUT R8, R6, 0x7ffffff8, RZ, 0xc0, !PT ;  /* 0x7ffffff806087812 */ /* 0x000fe200078ec0ff */
[----:B------:R-:W-:-:S04]  /*0170*/  IMAD.MOV.U32 R11, RZ, RZ, R7 ;  /* 0x000000ffff0b7224 */ /* 0x000fc800078e0007 */
[----:B------:R-:W-:Y:S01]  /*0180*/  IMAD.MOV R9, RZ, RZ, -R8 ;  /* 0x000000ffff097224 */ /* 0x000fe200078e0a08 */
[----:B0-----:R-:W-:-:S04]  /*0190*/  IADD3 R4, P1, PT, R4, 0x10, RZ ;  /* 0x0000001004047810 */ /* 0x001fc80007f3e0ff */
[----:B------:R-:W-:-:S09]  /*01a0*/  IADD3.X R5, PT, PT, RZ, R5, RZ, P1, !PT ;  /* 0x00000005ff057210 */ /* 0x000fd20000ffe4ff */
.L_x_2:
[----:B0-----:R-:W-:-:S04]  /*01b0*/  IMAD.WIDE R2, R11, 0x4, R4 ;  /* 0x000000040b027825 */ /* 0x001fc800078e0204 */
[----:B------:R-:W-:Y:S01]  /*01c0*/  VIADD R9, R9, 0x8 ;  /* 0x0000000809097836 */ /* 0x000fe20000000000 */
[----:B------:R0:W-:Y:S01]  /*01d0*/  STG.E desc[UR4][R2.64+-0x10], R0 ;  /* 0xfffff00002007986 */ /* 0x0001e2000c101904 */
[----:B------:R-:W-:-:S03]  /*01e0*/  VIADD R11, R11, 0x8 ;  /* 0x000000080b0b7836 */ /* 0x000fc60000000000 */
[----:B------:R0:W-:Y:S01]  /*01f0*/  STG.E desc[UR4][R2.64+-0xc], R0 ;  /* 0xfffff40002007986 */ /* 0x0001e2000c101904 */
[----:B------:R-:W-:-:S03]  /*0200*/  ISETP.NE.AND P1, PT, R9, RZ, PT ;  /* 0x000000ff0900720c */ /* 0x000fc60003f25270 */
[----:B------:R0:W-:Y:S04]  /*0210*/  STG.E desc[UR4][R2.64+-0x8], R0 ;  /* 0xfffff80002007986 */ /* 0x0001e8000c101904 */
[----:B------:R0:W-:Y:S04]  /*0220*/  STG.E desc[UR4][R2.64+-0x4], R0 ;  /* 0xfffffc0002007986 */ /* 0x0001e8000c101904 */
[----:B------:R0:W-:Y:S04]  /*0230*/  STG.E desc[UR4][R2.64], R0 ;  /* 0x0000000002007986 */ /* 0x0001e8000c101904 */
[----:B------:R0:W-:Y:S04]  /*0240*/  STG.E desc[UR4][R2.64+0x4], R0 ;  /* 0x0000040002007986 */ /* 0x0001e8000c101904 */
[----:B------:R0:W-:Y:S04]  /*0250*/  STG.E desc[UR4][R2.64+0x8], R0 ;  /* 0x0000080002007986 */ /* 0x0001e8000c101904 */
[----:B------:R0:W-:Y:S01]  /*0260*/  STG.E desc[UR4][R2.64+0xc], R0 ;  /* 0x00000c0002007986 */ /* 0x0001e2000c101904 */
[----:B------:R-:W-:Y:S05]  /*0270*/  @P1 BRA `(.L_x_2) ;  /* 0xfffffffc00cc1947 */ /* 0x000fea000383ffff */
.L_x_1:
[----:B------:R-:W-:Y:S05]  /*0280*/  BSYNC.RECONVERGENT B0 ;  /* 0x0000000000007941 */ /* 0x000fea0003800200 */
.L_x_0:
[----:B------:R-:W-:Y:S05]  /*0290*/  @!P0 EXIT ;  /* 0x000000000000894d */ /* 0x000fea0003800000 */
[----:B------:R-:W-:Y:S02]  /*02a0*/  ISETP.GE.U32.AND P0, PT, R10, 0x4, PT ;  /* 0x000000040a00780c */ /* 0x000fe40003f06070 */
[----:B------:R-:W-:-:S04]  /*02b0*/  LOP3.LUT R4, R6, 0x3, RZ, 0xc0, !PT ;  /* 0x0000000306047812 */ /* 0x000fc800078ec0ff */
[----:B------:R-:W-:-:S07]  /*02c0*/  ISETP.NE.AND P1, PT, R4, RZ, PT ;  /* 0x000000ff0400720c */ /* 0x000fce0003f25270 */
[----:B0-----:R-:W0:Y:S01]  /*02d0*/  @P0 LDC.64 R2, c[0x0][0x380] ;  /* 0x0000e000ff020b82 */ /* 0x001e220000000a00 */
[----:B------:R-:W-:-:S05]  /*02e0*/  @P0 IADD3 R5, PT, PT, R7, R8, RZ ;  /* 0x0000000807050210 */ /* 0x000fca0007ffe0ff */
[----:B0-----:R-:W-:-:S05]  /*02f0*/  @P0 IMAD.WIDE R2, R5, 0x4, R2 ;  /* 0x0000000405020825 */ /* 0x001fca00078e0202 */
[----:B------:R0:W-:Y:S04]  /*0300*/  @P0 STG.E desc[UR4][R2.64], R0 ;  /* 0x0000000002000986 */ /* 0x0001e8000c101904 */
[----:B------:R0:W-:Y:S04]  /*0310*/  @P0 STG.E desc[UR4][R2.64+0x4], R0 ;  /* 0x0000040002000986 */ /* 0x0001e8000c101904 */
[----:B------:R0:W-:Y:S04]  /*0320*/  @P0 STG.E desc[UR4][R2.64+0x8], R0 ;  /* 0x0000080002000986 */ /* 0x0001e8000c101904 */
[----:B------:R0:W-:Y:S01]  /*0330*/  @P0 STG.E desc[UR4][R2.64+0xc], R0 ;  /* 0x00000c0002000986 */ /* 0x0001e2000c101904 */
[----:B------:R-:W-:Y:S05]  /*0340*/  @!P1 EXIT ;  /* 0x000000000000994d */ /* 0x000fea0003800000 */
[----:B------:R-:W-:Y:S01]  /*0350*/  ISETP.NE.AND P1, PT, R4, 0x1, PT ;  /* 0x000000010400780c */ /* 0x000fe20003f25270 */
[----:B------:R-:W-:Y:S01]  /*0360*/  @P0 VIADD R8, R8, 0x4 ;  /* 0x0000000408080836 */ /* 0x000fe20000000000 */
[----:B------:R-:W-:-:S04]  /*0370*/  LOP3.LUT R6, R6, 0x1, RZ, 0xc0, !PT ;  /* 0x0000000106067812 */ /* 0x000fc800078ec0ff */
[----:B------:R-:W-:-:S07]  /*0380*/  ISETP.NE.U32.AND P0, PT, R6, 0x1, PT ;  /* 0x000000010600780c */ /* 0x000fce0003f05070 */
[----:B0-----:R-:W0:Y:S01]  /*0390*/  @P1 LDC.64 R2, c[0x0][0x380] ;  /* 0x0000e000ff021b82 */ /* 0x001e220000000a00 */
[----:B------:R-:W-:-:S04]  /*03a0*/  @P1 IMAD.IADD R5, R7, 0x1, R8 ;  /* 0x0000000107051824 */ /* 0x000fc800078e0208 */
[----:B0-----:R-:W-:-:S05]  /*03b0*/  @P1 IMAD.WIDE R2, R5, 0x4, R2 ;  /* 0x0000000405021825 */ /* 0x001fca00078e0202 */
[----:B------:R0:W-:Y:S04]  /*03c0*/  @P1 STG.E desc[UR4][R2.64], R0 ;  /* 0x0000000002001986 */ /* 0x0001e8000c101904 */
[----:B------:R0:W-:Y:S01]  /*03d0*/  @P1 STG.E desc[UR4][R2.64+0x4], R0 ;  /* 0x0000040002001986 */ /* 0x0001e2000c101904 */
[----:B------:R-:W-:Y:S05]  /*03e0*/  @P0 EXIT ;  /* 0x000000000000094d */ /* 0x000fea0003800000 */
[----:B0-----:R-:W0:Y:S01]  /*03f0*/  LDC.64 R2, c[0x0][0x380] ;  /* 0x0000e000ff027b82 */ /* 0x001e220000000a00 */
[----:B------:R-:W-:-:S05]  /*0400*/  @P1 IADD3 R8, PT, PT, R8, 0x2, RZ ;  /* 0x0000000208081810 */ /* 0x000fca0007ffe0ff */
[----:B------:R-:W-:-:S04]  /*0410*/  IMAD.IADD R7, R7, 0x1, R8 ;  /* 0x0000000107077824 */ /* 0x000fc800078e0208 */
[----:B0-----:R-:W-:-:S05]  /*0420*/  IMAD.WIDE R2, R7, 0x4, R2 ;  /* 0x0000000407027825 */ /* 0x001fca00078e0202 */
[----:B------:R-:W-:Y:S01]  /*0430*/  STG.E desc[UR4][R2.64], R0 ;  /* 0x0000000002007986 */ /* 0x000fe2000c101904 */
[----:B------:R-:W-:Y:S05]  /*0440*/  EXIT ;  /* 0x000000000000794d */ /* 0x000fea0003800000 */
.L_x_3:
[----:B------:R-:W-:-:S00]  /*0450*/  BRA `(.L_x_3) ;  /* 0xfffffffc00fc7947 */ /* 0x000fc0000383ffff */
[----:B------:R-:W-:-:S00]  /*0460*/  NOP ;  /* 0x0000000000007918 */ /* 0x000fc00000000000 */
        /* <DEDUP_REMOVED lines=9> */
.L_x_5:


//--------------------- .text._Z10count_keysPiS_i --------------------------
	.section	.text._Z10count_keysPiS_i,"ax",@progbits
	.align	128
        .global         _Z10count_keysPiS_i
        .type           _Z10count_keysPiS_i,@function
        .size           _Z10count_keysPiS_i,(.L_x_6 - _Z10count_keysPiS_i)
        .other          _Z10count_keysPiS_i,@"STO_CUDA_ENTRY STV_DEFAULT"
_Z10count_keysPiS_i:
.text._Z10count_keysPiS_i:
        /* <DEDUP_REMOVED lines=10> */
[----:B0-----:R-:W-:-:S06]  /*00a0*/  IMAD.WIDE R2, R5, 0x4, R2 ;  /* 0x0000000405027825 */ /* 0x001fcc00078e0202 */
[----:B------:R-:W0:Y:S01]  /*00b0*/  LDC.64 R4, c[0x0][0x388] ;  /* 0x0000e200ff047b82 */ /* 0x000e220000000a00 */
[----:B-1----:R-:W0:Y:S01]  /*00c0*/  LDG.E R3, desc[UR4][R2.64] ;  /* 0x0000000402037981 */ /* 0x002e22000c1e1900 */
[----:B------:R-:W-:Y:S02]  /*00d0*/  HFMA2 R7, -RZ, RZ, 0, 5.9604644775390625e-08 ;  /* 0x00000001ff077431 */ /* 0x000fe400000001ff */
[----:B0-----:R-:W-:-:S05]  /*00e0*/  IMAD.WIDE R4, R3, 0x4, R4 ;  /* 0x0000000403047825 */ /* 0x001fca00078e0204 */
[----:B------:R-:W-:Y:S01]  /*00f0*/  REDG.E.ADD.STRONG.GPU desc[UR4][R4.64], R7 ;  /* 0x000000070400798e */ /* 0x000fe2000c12e104 */
[----:B------:R-:W-:Y:S05]  /*0100*/  EXIT ;  /* 0x000000000000794d */ /* 0x000fea0003800000 */
.L_x_4:
        /* <DEDUP_REMOVED lines=15> */
.L_x_6:


//--------------------- .nv.shared.reserved.0     --------------------------
	.section	.nv.shared.reserved.0,"aw",@nobits
	.weak		__nv_reservedSMEM_offset_0_alias
	.size		__nv_reservedSMEM_offset_0_alias, 0, 64
	.other		__nv_reservedSMEM_offset_0_alias,@"STO_CUDA_RESERVED_SHARED STV_DEFAULT"
__nv_reservedSMEM_offset_0_alias:
	.zero		0
	.zero		64


//--------------------- .nv.constant0._Z9sort_keysPiS_i --------------------------
	.section	.nv.constant0._Z9sort_keysPiS_i,"a",@progbits
	.sectionflags	@""
	.align	4
.nv.constant0._Z9sort_keysPiS_i:
	.zero		916


//--------------------- .nv.constant0._Z10count_keysPiS_i --------------------------
	.section	.nv.constant0._Z10count_keysPiS_i,"a",@progbits
	.sectionflags	@""
	.align	4
.nv.constant0._Z10count_keysPiS_i:
	.zero		916


//--------------------- SYMBOLS --------------------------

	.type		.nv.reservedSmem.offset0,@object
	.size		.nv.reservedSmem.offset0,0x4
